//
// Generated by NVIDIA NVVM Compiler
//
// Compiler Build ID: CL-36424714
// Cuda compilation tools, release 13.0, V13.0.88
// Based on NVVM 20.0.0
//

.version 9.0
.target sm_100
.address_size 64

	// .globl	_Z8cudaScanPfS_i
.extern .shared .align 16 .b8 temp[];

.visible .entry _Z8cudaScanPfS_i(
	.param .u64 .ptr .align 1 _Z8cudaScanPfS_i_param_0,
	.param .u64 .ptr .align 1 _Z8cudaScanPfS_i_param_1,
	.param .u32 _Z8cudaScanPfS_i_param_2
)
{
	.reg .pred 	%p<11>;
	.reg .b32 	%r<47>;
	.reg .b32 	%f<73>;
	.reg .b64 	%rd<9>;

	ld.param.u64 	%rd1, [_Z8cudaScanPfS_i_param_0];
	ld.param.u64 	%rd2, [_Z8cudaScanPfS_i_param_1];
	ld.param.u32 	%r11, [_Z8cudaScanPfS_i_param_2];
	mov.u32 	%r1, %tid.x;
	setp.ge.s32 	%p1, %r1, %r11;
	@%p1 bra 	$L__BB0_11;
	cvta.to.global.u64 	%rd3, %rd2;
	mul.wide.u32 	%rd4, %r1, 4;
	add.s64 	%rd5, %rd3, %rd4;
	ld.global.f32 	%f9, [%rd5];
	shl.b32 	%r12, %r1, 2;
	mov.u32 	%r13, temp;
	add.s32 	%r2, %r13, %r12;
	st.shared.f32 	[%r2], %f9;
	bar.sync 	0;
	cvt.rn.f32.u32 	%f10, %r11;
	mov.b32 	%r14, %f10;
	add.s32 	%r15, %r14, -1060439283;
	and.b32  	%r16, %r15, -8388608;
	sub.s32 	%r17, %r14, %r16;
	mov.b32 	%f11, %r17;
	cvt.rn.f32.s32 	%f12, %r16;
	fma.rn.f32 	%f13, %f12, 0f34000000, 0f00000000;
	add.f32 	%f14, %f11, 0fBF800000;
	fma.rn.f32 	%f15, %f14, 0f3DC6B27F, 0fBE2C7F30;
	fma.rn.f32 	%f16, %f15, %f14, 0f3E2FCF2A;
	fma.rn.f32 	%f17, %f16, %f14, 0fBE374E43;
	fma.rn.f32 	%f18, %f17, %f14, 0f3E520BF4;
	fma.rn.f32 	%f19, %f18, %f14, 0fBE763C8B;
	fma.rn.f32 	%f20, %f19, %f14, 0f3E93BF99;
	fma.rn.f32 	%f21, %f20, %f14, 0fBEB8AA49;
	fma.rn.f32 	%f22, %f21, %f14, 0f3EF6384A;
	fma.rn.f32 	%f23, %f22, %f14, 0fBF38AA3B;
	mul.f32 	%f24, %f14, %f23;
	mul.f32 	%f25, %f14, %f24;
	fma.rn.f32 	%f26, %f14, 0f3FB8AA3B, %f25;
	add.f32 	%f27, %f13, %f26;
	setp.gt.u32 	%p2, %r14, 2139095039;
	fma.rn.f32 	%f28, %f10, 0f7F800000, 0f7F800000;
	selp.f32 	%f29, %f28, %f27, %p2;
	cvt.rpi.f32.f32 	%f30, %f29;
	cvt.rzi.s32.f32 	%r18, %f30;
	cvt.rn.f32.s32 	%f1, %r18;
	setp.eq.s32 	%p3, %r18, 0;
	mov.f32 	%f71, 0f3F800000;
	@%p3 bra 	$L__BB0_4;
	mov.f32 	%f31, 0f00000000;
	mov.f32 	%f32, 0f3F000000;
	mul.rn.f32 	%f33, %f32, %f31;
	mov.f32 	%f34, 0f3DF6384F;
	mul.rn.f32 	%f35, %f34, %f31;
	mul.f32 	%f36, %f35, 0f40400000;
	fma.rn.f32 	%f37, %f33, 0f3FB8AA3B, 0f00000000;
	add.f32 	%f38, %f37, 0f00000000;
	fma.rn.f32 	%f39, %f36, %f33, %f38;
	fma.rn.f32 	%f40, %f35, 0f00000000, %f39;
	mov.f32 	%f41, 0f3F800000;
	add.rn.f32 	%f42, %f41, %f40;
	mul.rn.f32 	%f43, %f42, %f1;
	cvt.rni.f32.f32 	%f44, %f43;
	sub.f32 	%f45, %f43, %f44;
	neg.f32 	%f46, %f43;
	fma.rn.f32 	%f47, %f42, %f1, %f46;
	mov.f32 	%f48, 0fBF800000;
	add.rn.f32 	%f49, %f42, %f48;
	neg.f32 	%f50, %f49;
	add.rn.f32 	%f51, %f40, %f50;
	fma.rn.f32 	%f52, %f51, %f1, %f47;
	add.f32 	%f53, %f45, %f52;
	setp.gt.f32 	%p4, %f44, 0f00000000;
	selp.b32 	%r19, 0, -2097152000, %p4;
	abs.f32 	%f54, %f1;
	setp.num.f32 	%p5, %f54, %f54;
	setp.lt.f32 	%p6, %f43, 0f00000000;
	selp.f32 	%f55, 0f00000000, 0f7F800000, %p6;
	abs.f32 	%f56, %f43;
	setp.gt.f32 	%p7, %f56, 0f43180000;
	cvt.rzi.s32.f32 	%r20, %f44;
	shl.b32 	%r21, %r20, 23;
	sub.s32 	%r22, %r21, %r19;
	mov.b32 	%f57, %r22;
	add.s32 	%r23, %r19, 2130706432;
	mov.b32 	%f58, %r23;
	fma.rn.f32 	%f59, %f53, 0f391FCB8E, 0f3AAF85ED;
	fma.rn.f32 	%f60, %f59, %f53, 0f3C1D9856;
	fma.rn.f32 	%f61, %f60, %f53, 0f3D6357BB;
	fma.rn.f32 	%f62, %f61, %f53, 0f3E75FDEC;
	fma.rn.f32 	%f63, %f62, %f53, 0f3F317218;
	fma.rn.f32 	%f64, %f63, %f53, 0f3F800000;
	mul.f32 	%f65, %f64, %f58;
	mul.f32 	%f66, %f65, %f57;
	selp.f32 	%f71, %f55, %f66, %p7;
	@%p5 bra 	$L__BB0_4;
	mov.f32 	%f67, 0f40000000;
	add.rn.f32 	%f71, %f67, %f1;
$L__BB0_4:
	cvt.rzi.s32.f32 	%r3, %f71;
	setp.lt.s32 	%p8, %r3, 2;
	mov.b32 	%r46, 0;
	@%p8 bra 	$L__BB0_10;
	mov.b32 	%r46, 0;
	mov.b32 	%r43, 1;
	mov.u32 	%r45, %r43;
$L__BB0_6:
	xor.b32  	%r45, %r45, 1;
	xor.b32  	%r46, %r46, 1;
	setp.lt.u32 	%p9, %r1, %r43;
	@%p9 bra 	$L__BB0_8;
	mad.lo.s32 	%r27, %r45, %r11, %r1;
	sub.s32 	%r28, %r27, %r43;
	shl.b32 	%r29, %r28, 2;
	add.s32 	%r31, %r13, %r29;
	ld.shared.f32 	%f68, [%r31];
	shl.b32 	%r32, %r43, 2;
	add.s32 	%r33, %r31, %r32;
	ld.shared.f32 	%f69, [%r33];
	add.f32 	%f72, %f68, %f69;
	bra.uni 	$L__BB0_9;
$L__BB0_8:
	mul.lo.s32 	%r34, %r45, %r11;
	shl.b32 	%r35, %r34, 2;
	add.s32 	%r36, %r2, %r35;
	ld.shared.f32 	%f72, [%r36];
$L__BB0_9:
	mul.lo.s32 	%r37, %r46, %r11;
	shl.b32 	%r38, %r37, 2;
	add.s32 	%r39, %r2, %r38;
	st.shared.f32 	[%r39], %f72;
	bar.sync 	0;
	shl.b32 	%r43, %r43, 1;
	setp.lt.s32 	%p10, %r43, %r3;
	@%p10 bra 	$L__BB0_6;
$L__BB0_10:
	mul.lo.s32 	%r40, %r46, %r11;
	shl.b32 	%r41, %r40, 2;
	add.s32 	%r42, %r2, %r41;
	ld.shared.f32 	%f70, [%r42];
	cvta.to.global.u64 	%rd6, %rd1;
	add.s64 	%rd8, %rd6, %rd4;
	st.global.f32 	[%rd8], %f70;
$L__BB0_11:
	ret;

}


// ===== COMPILED SASS (sm_100) =====

	.target	sm_100

	.elftype	@"ET_EXEC"


//--------------------- .note.nv.tkinfo           --------------------------
	.section	.note.nv.tkinfo,"",@"SHT_NOTE"
	.sectionflags	@"SHF_NOTE_NV_TKINFO"
	.tkinfo
        /*0018*/ 	.word	0x00000002
        /*0030*/ 	.string	""
        /*0030*/ 	.string	"ptxas"
        /*0030*/ 	.string	"Cuda compilation tools, release 13.0, V13.0.88"
        /*0030*/ 	.string	"Build cuda_13.0.r13.0/compiler.36424714_0"
        /*0030*/ 	.string	"-arch sm_100 -m 64 "



//--------------------- .note.nv.cuinfo           --------------------------
	.section	.note.nv.cuinfo,"",@"SHT_NOTE"
	.sectionflags	@"SHF_NOTE_NV_CUINFO"
        /*0018*/ 	.short	0x0002
        /*001a*/ 	.short	0x0064
        /*001c*/ 	.short	0x0082
	.zero		2


//--------------------- .nv.info                  --------------------------
	.section	.nv.info,"",@"SHT_CUDA_INFO"
	.align	4


	//----- nvinfo : EIATTR_REGCOUNT
	.align		4
        /*0000*/ 	.byte	0x04, 0x2f
        /*0002*/ 	.short	(.L_1 - .L_0)
	.align		4
.L_0:
        /*0004*/ 	.word	index@(_Z8cudaScanPfS_i)
        /*0008*/ 	.word	0x0000000d


	//----- nvinfo : EIATTR_FRAME_SIZE
	.align		4
.L_1:
        /*000c*/ 	.byte	0x04, 0x11
        /*000e*/ 	.short	(.L_3 - .L_2)
	.align		4
.L_2:
        /*0010*/ 	.word	index@(_Z8cudaScanPfS_i)
        /*0014*/ 	.word	0x00000000


	//----- nvinfo : EIATTR_MIN_STACK_SIZE
	.align		4
.L_3:
        /*0018*/ 	.byte	0x04, 0x12
        /*001a*/ 	.short	(.L_5 - .L_4)
	.align		4
.L_4:
        /*001c*/ 	.word	index@(_Z8cudaScanPfS_i)
        /*0020*/ 	.word	0x00000000
.L_5:


//--------------------- .nv.compat                --------------------------
	.section	.nv.compat,"",@"SHT_CUDA_COMPAT_INFO"
	.align	4
        /*0000*/ 	.byte	0x02, 0x09, 0x00, 0x00, 0x02, 0x02, 0x01, 0x00, 0x02, 0x05, 0x05, 0x00, 0x03, 0x07, 0x01, 0x01
        /*0010*/ 	.byte	0x02, 0x03, 0x00, 0x00, 0x02, 0x06, 0x01, 0x00, 0x04, 0x0b, 0x08, 0x00, 0x01, 0x00, 0x00, 0x00
        /*0020*/ 	.byte	0x00, 0x00, 0x00, 0x00


//--------------------- .nv.info._Z8cudaScanPfS_i --------------------------
	.section	.nv.info._Z8cudaScanPfS_i,"",@"SHT_CUDA_INFO"
	.sectionflags	@""
	.align	4


	//----- nvinfo : EIATTR_CUDA_API_VERSION
	.align		4
        /*0000*/ 	.byte	0x04, 0x37
        /*0002*/ 	.short	(.L_7 - .L_6)
.L_6:
        /*0004*/ 	.word	0x00000082


	//----- nvinfo : EIATTR_KPARAM_INFO
	.align		4
.L_7:
        /*0008*/ 	.byte	0x04, 0x17
        /*000a*/ 	.short	(.L_9 - .L_8)
.L_8:
        /*000c*/ 	.word	0x00000000
        /*0010*/ 	.short	0x0002
        /*0012*/ 	.short	0x0010
        /*0014*/ 	.byte	0x00, 0xf0, 0x11, 0x00


	//----- nvinfo : EIATTR_KPARAM_INFO
	.align		4
.L_9:
        /*0018*/ 	.byte	0x04, 0x17
        /*001a*/ 	.short	(.L_11 - .L_10)
.L_10:
        /*001c*/ 	.word	0x00000000
        /*0020*/ 	.short	0x0001
        /*0022*/ 	.short	0x0008
        /*0024*/ 	.byte	0x00, 0xf5, 0x21, 0x00


	//----- nvinfo : EIATTR_KPARAM_INFO
	.align		4
.L_11:
        /*0028*/ 	.byte	0x04, 0x17
        /*002a*/ 	.short	(.L_13 - .L_12)
.L_12:
        /*002c*/ 	.word	0x00000000
        /*0030*/ 	.short	0x0000
        /*0032*/ 	.short	0x0000
        /*0034*/ 	.byte	0x00, 0xf5, 0x21, 0x00


	//----- nvinfo : EIATTR_SPARSE_MMA_MASK
	.align		4
.L_13:
        /*0038*/ 	.byte	0x03, 0x50
        /*003a*/ 	.short	0x0000


	//----- nvinfo : EIATTR_MAXREG_COUNT
	.align		4
        /*003c*/ 	.byte	0x03, 0x1b
        /*003e*/ 	.short	0x00ff


	//----- nvinfo : EIATTR_NUM_BARRIERS
	.align		4
        /*0040*/ 	.byte	0x02, 0x4c
        /*0042*/ 	.byte	0x01
	.zero		1


	//----- nvinfo : EIATTR_MERCURY_ISA_VERSION
	.align		4
        /*0044*/ 	.byte	0x03, 0x5f
        /*0046*/ 	.short	0x0101


	//----- nvinfo : EIATTR_VRC_CTA_INIT_COUNT
	.align		4
        /*0048*/ 	.byte	0x02, 0x4a
	.zero		1
	.zero		1


	//----- nvinfo : EIATTR_EXIT_INSTR_OFFSETS
	.align		4
        /*004c*/ 	.byte	0x04, 0x1c
        /*004e*/ 	.short	(.L_15 - .L_14)


	//   ....[0]....
.L_14:
        /*0050*/ 	.word	0x00000050


	//   ....[1]....
        /*0054*/ 	.word	0x00000750


	//----- nvinfo : EIATTR_CRS_STACK_SIZE
	.align		4
.L_15:
        /*0058*/ 	.byte	0x04, 0x1e
        /*005a*/ 	.short	(.L_17 - .L_16)
.L_16:
        /*005c*/ 	.word	0x00000000


	//----- nvinfo : EIATTR_CBANK_PARAM_SIZE
	.align		4
.L_17:
        /*0060*/ 	.byte	0x03, 0x19
        /*0062*/ 	.short	0x0014


	//----- nvinfo : EIATTR_PARAM_CBANK
	.align		4
        /*0064*/ 	.byte	0x04, 0x0a
        /*0066*/ 	.short	(.L_19 - .L_18)
	.align		4
.L_18:
        /*0068*/ 	.word	index@(.nv.constant0._Z8cudaScanPfS_i)
        /*006c*/ 	.short	0x0380
        /*006e*/ 	.short	0x0014


	//----- nvinfo : EIATTR_SW_WAR
	.align		4
.L_19:
        /*0070*/ 	.byte	0x04, 0x36
        /*0072*/ 	.short	(.L_21 - .L_20)
.L_20:
        /*0074*/ 	.word	0x00000008
.L_21:


//--------------------- .nv.callgraph             --------------------------
	.section	.nv.callgraph,"",@"SHT_CUDA_CALLGRAPH"
	.align	4
	.sectionentsize	8
	.align		4
        /*0000*/ 	.word	0x00000000
	.align		4
        /*0004*/ 	.word	0xffffffff
	.align		4
        /*0008*/ 	.word	0x00000000
	.align		4
        /*000c*/ 	.word	0xfffffffe
	.align		4
        /*0010*/ 	.word	0x00000000
	.align		4
        /*0014*/ 	.word	0xfffffffd
	.align		4
        /*0018*/ 	.word	0x00000000
	.align		4
        /*001c*/ 	.word	0xfffffffc


//--------------------- .text._Z8cudaScanPfS_i    --------------------------
	.section	.text._Z8cudaScanPfS_i,"ax",@progbits
	.align	128
        .global         _Z8cudaScanPfS_i
        .type           _Z8cudaScanPfS_i,@function
        .size           _Z8cudaScanPfS_i,(.L_x_7 - _Z8cudaScanPfS_i)
        .other          _Z8cudaScanPfS_i,@"STO_CUDA_ENTRY STV_DEFAULT"
_Z8cudaScanPfS_i:
.text._Z8cudaScanPfS_i:
[----:B------:R-:W-:Y:S01]  /*0000*/  LDC R1, c[0x0][0x37c] ;  /* 0x0000df00ff017b82 */ /* 0x000fe20000000800 */
[----:B------:R-:W0:Y:S01]  /*0010*/  S2R R2, SR_TID.X ;  /* 0x0000000000027919 */ /* 0x000e220000002100 */
[----:B------:R-:W1:Y:S02]  /*0020*/  LDCU UR4, c[0x0][0x390] ;  /* 0x00007200ff0477ac */ /* 0x000e640008000800 */
[----:B-1----:R-:W-:-:S04]  /*0030*/  MOV R3, UR4 ;  /* 0x0000000400037c02 */ /* 0x002fc80008000f00 */
[----:B0-----:R-:W-:-:S13]  /*0040*/  ISETP.GE.AND P0, PT, R2, R3, PT ;  /* 0x000000030200720c */ /* 0x001fda0003f06270 */
[----:B------:R-:W-:Y:S05]  /*0050*/  @P0 EXIT ;  /* 0x000000000000094d */ /* 0x000fea0003800000 */
[----:B------:R-:W0:Y:S01]  /*0060*/  LDC.64 R4, c[0x0][0x388] ;  /* 0x0000e200ff047b82 */ /* 0x000e220000000a00 */
[----:B------:R-:W1:Y:S01]  /*0070*/  LDCU.64 UR8, c[0x0][0x358] ;  /* 0x00006b00ff0877ac */ /* 0x000e620008000a00 */
[----:B0-----:R-:W-:-:S06]  /*0080*/  IMAD.WIDE.U32 R4, R2, 0x4, R4 ;  /* 0x0000000402047825 */ /* 0x001fcc00078e0004 */
[----:B-1----:R0:W2:Y:S01]  /*0090*/  LDG.E R5, desc[UR8][R4.64] ;  /* 0x0000000804057981 */ /* 0x0020a2000c1e1900 */
[----:B------:R-:W-:Y:S01]  /*00a0*/  I2FP.F32.U32 R6, R3 ;  /* 0x0000000300067245 */ /* 0x000fe20000201000 */
[----:B------:R-:W-:Y:S01]  /*00b0*/  HFMA2 R9, -RZ, RZ, 1.443359375, -0.2030029296875 ;  /* 0x3dc6b27fff097431 */ /* 0x000fe200000001ff */
[----:B------:R-:W1:Y:S01]  /*00c0*/  S2UR UR5, SR_CgaCtaId ;  /* 0x00000000000579c3 */ /* 0x000e620000008800 */
[----:B------:R-:W-:Y:S01]  /*00d0*/  UMOV UR4, 0x400 ;  /* 0x0000040000047882 */ /* 0x000fe20000000000 */
[C---:B------:R-:W-:Y:S02]  /*00e0*/  IADD3 R0, PT, PT, R6.reuse, -0x3f3504f3, RZ ;  /* 0xc0cafb0d06007810 */ /* 0x040fe40007ffe0ff */
[----:B------:R-:W-:Y:S02]  /*00f0*/  ISETP.GT.U32.AND P0, PT, R6, 0x7f7fffff, PT ;  /* 0x7f7fffff0600780c */ /* 0x000fe40003f04070 */
[----:B------:R-:W-:-:S04]  /*0100*/  LOP3.LUT R7, R0, 0xff800000, RZ, 0xc0, !PT ;  /* 0xff80000000077812 */ /* 0x000fc800078ec0ff */
[----:B------:R-:W-:-:S05]  /*0110*/  IADD3 R0, PT, PT, R6, -R7, RZ ;  /* 0x8000000706007210 */ /* 0x000fca0007ffe0ff */
[----:B------:R-:W-:Y:S01]  /*0120*/  FADD R8, R0, -1 ;  /* 0xbf80000000087421 */ /* 0x000fe20000000000 */
[----:B------:R-:W-:Y:S02]  /*0130*/  I2FP.F32.S32 R0, R7 ;  /* 0x0000000700007245 */ /* 0x000fe40000201400 */
[----:B------:R-:W-:Y:S01]  /*0140*/  MOV R7, 0x7f800000 ;  /* 0x7f80000000077802 */ /* 0x000fe20000000f00 */
[----:B------:R-:W-:Y:S02]  /*0150*/  FFMA R9, R8, R9, -0.16845393180847167969 ;  /* 0xbe2c7f3008097423 */ /* 0x000fe40000000009 */
[----:B------:R-:W-:Y:S02]  /*0160*/  FFMA R0, R0, 1.1920928955078125e-07, RZ ;  /* 0x3400000000007823 */ /* 0x000fe400000000ff */
[----:B------:R-:W-:Y:S01]  /*0170*/  FFMA R9, R8, R9, 0.1716887056827545166 ;  /* 0x3e2fcf2a08097423 */ /* 0x000fe20000000009 */
[----:B-1----:R-:W-:-:S03]  /*0180*/  ULEA UR5, UR5, UR4, 0x18 ;  /* 0x0000000405057291 */ /* 0x002fc6000f8ec0ff */
[----:B------:R-:W-:-:S03]  /*0190*/  FFMA R9, R8, R9, -0.17900948226451873779 ;  /* 0xbe374e4308097423 */ /* 0x000fc60000000009 */
[----:B0-----:R-:W-:Y:S01]  /*01a0*/  LEA R4, R2, UR5, 0x2 ;  /* 0x0000000502047c11 */ /* 0x001fe2000f8e10ff */
[----:B------:R-:W-:-:S04]  /*01b0*/  FFMA R9, R8, R9, 0.20512372255325317383 ;  /* 0x3e520bf408097423 */ /* 0x000fc80000000009 */
[----:B------:R-:W-:-:S04]  /*01c0*/  FFMA R9, R8, R9, -0.24046532809734344482 ;  /* 0xbe763c8b08097423 */ /* 0x000fc80000000009 */
[----:B------:R-:W-:-:S04]  /*01d0*/  FFMA R9, R8, R9, 0.28857114911079406738 ;  /* 0x3e93bf9908097423 */ /* 0x000fc80000000009 */
[----:B------:R-:W-:-:S04]  /*01e0*/  FFMA R9, R8, R9, -0.36067417263984680176 ;  /* 0xbeb8aa4908097423 */ /* 0x000fc80000000009 */
[----:B------:R-:W-:-:S04]  /*01f0*/  FFMA R9, R8, R9, 0.48089820146560668945 ;  /* 0x3ef6384a08097423 */ /* 0x000fc80000000009 */
[----:B------:R-:W-:-:S04]  /*0200*/  FFMA R9, R8, R9, -0.72134751081466674805 ;  /* 0xbf38aa3b08097423 */ /* 0x000fc80000000009 */
[----:B------:R-:W-:-:S04]  /*0210*/  FMUL R9, R8, R9 ;  /* 0x0000000908097220 */ /* 0x000fc80000400000 */
[----:B------:R-:W-:-:S04]  /*0220*/  FMUL R9, R8, R9 ;  /* 0x0000000908097220 */ /* 0x000fc80000400000 */
[----:B------:R-:W-:-:S04]  /*0230*/  FFMA R9, R8, 1.4426950216293334961, R9 ;  /* 0x3fb8aa3b08097823 */ /* 0x000fc80000000009 */
[----:B------:R-:W-:Y:S01]  /*0240*/  FADD R0, R0, R9 ;  /* 0x0000000900007221 */ /* 0x000fe20000000000 */
[----:B------:R-:W-:Y:S01]  /*0250*/  @P0 FFMA R0, R6, R7, +INF ;  /* 0x7f80000006000423 */ /* 0x000fe20000000007 */
[----:B------:R-:W-:-:S03]  /*0260*/  HFMA2 R7, -RZ, RZ, 1.875, 0 ;  /* 0x3f800000ff077431 */ /* 0x000fc600000001ff */
[----:B------:R-:W0:Y:S02]  /*0270*/  F2I.CEIL.NTZ R6, R0 ;  /* 0x0000000000067305 */ /* 0x000e24000020b100 */
[----:B0-----:R-:W-:Y:S01]  /*0280*/  ISETP.NE.AND P0, PT, R6, RZ, PT ;  /* 0x000000ff0600720c */ /* 0x001fe20003f05270 */
[----:B--2---:R0:W-:Y:S01]  /*0290*/  STS [R4], R5 ;  /* 0x0000000504007388 */ /* 0x0041e20000000800 */
[----:B------:R-:W-:Y:S11]  /*02a0*/  BAR.SYNC.DEFER_BLOCKING 0x0 ;  /* 0x0000000000007b1d */ /* 0x000ff60000010000 */
[----:B------:R-:W-:Y:S05]  /*02b0*/  @!P0 BRA `(.L_x_0) ;  /* 0x0000000000848947 */ /* 0x000fea0003800000 */
[----:B------:R-:W-:Y:S01]  /*02c0*/  FFMA R0, RZ, 1.4426950216293334961, RZ ;  /* 0x3fb8aa3bff007823 */ /* 0x000fe200000000ff */
[----:B------:R-:W-:-:S03]  /*02d0*/  I2FP.F32.S32 R6, R6 ;  /* 0x0000000600067245 */ /* 0x000fc60000201400 */
[----:B------:R-:W-:Y:S01]  /*02e0*/  FADD R0, RZ, R0 ;  /* 0x00000000ff007221 */ /* 0x000fe20000000000 */
[----:B------:R-:W-:-:S03]  /*02f0*/  FSETP.NAN.AND P2, PT, |R6|, |R6|, PT ;  /* 0x400000060600720b */ /* 0x000fc60003f48200 */
[----:B------:R-:W-:-:S04]  /*0300*/  FFMA R0, RZ, RZ, R0 ;  /* 0x000000ffff007223 */ /* 0x000fc80000000000 */
[----:B------:R-:W-:-:S04]  /*0310*/  FFMA R0, RZ, RZ, R0 ;  /* 0x000000ffff007223 */ /* 0x000fc80000000000 */
[----:B0-----:R-:W-:-:S04]  /*0320*/  FADD R5, R0, 1 ;  /* 0x3f80000000057421 */ /* 0x001fc80000000000 */
[----:B------:R-:W-:Y:S01]  /*0330*/  FMUL R7, R6, R5 ;  /* 0x0000000506077220 */ /* 0x000fe20000400000 */
[----:B------:R-:W-:-:S03]  /*0340*/  FADD R9, R5, -1 ;  /* 0xbf80000005097421 */ /* 0x000fc60000000000 */
[----:B------:R-:W0:Y:S01]  /*0350*/  FRND R8, R7 ;  /* 0x0000000700087307 */ /* 0x000e220000201000 */
[----:B------:R-:W-:Y:S01]  /*0360*/  FADD R0, R0, -R9 ;  /* 0x8000000900007221 */ /* 0x000fe20000000000 */
[C---:B------:R-:W-:Y:S01]  /*0370*/  FFMA R5, R6.reuse, R5, -R7 ;  /* 0x0000000506057223 */ /* 0x040fe20000000807 */
[----:B------:R-:W-:Y:S02]  /*0380*/  MOV R9, 0x391fcb8e ;  /* 0x391fcb8e00097802 */ /* 0x000fe40000000f00 */
[C---:B------:R-:W-:Y:S01]  /*0390*/  FSETP.GT.AND P0, PT, |R7|.reuse, 152, PT ;  /* 0x431800000700780b */ /* 0x040fe20003f04200 */
[----:B------:R-:W-:Y:S02]  /*03a0*/  FFMA R5, R6, R0, R5 ;  /* 0x0000000006057223 */ /* 0x000fe40000000005 */
[----:B------:R-:W1:Y:S01]  /*03b0*/  F2I.NTZ R10, R7 ;  /* 0x00000007000a7305 */ /* 0x000e620000203100 */
[----:B0-----:R-:W-:Y:S01]  /*03c0*/  FADD R0, R7, -R8 ;  /* 0x8000000807007221 */ /* 0x001fe20000000000 */
[----:B------:R-:W-:-:S03]  /*03d0*/  FSETP.GT.AND P1, PT, R8, RZ, PT ;  /* 0x000000ff0800720b */ /* 0x000fc60003f24000 */
[----:B------:R-:W-:-:S04]  /*03e0*/  FADD R0, R0, R5 ;  /* 0x0000000500007221 */ /* 0x000fc80000000000 */
[----:B------:R-:W-:-:S04]  /*03f0*/  FFMA R5, R0, R9, 0.0013391353422775864601 ;  /* 0x3aaf85ed00057423 */ /* 0x000fc80000000009 */
[----:B------:R-:W-:-:S04]  /*0400*/  FFMA R5, R0, R5, 0.0096188392490148544312 ;  /* 0x3c1d985600057423 */ /* 0x000fc80000000005 */
[----:B------:R-:W-:-:S04]  /*0410*/  FFMA R5, R0, R5, 0.055503588169813156128 ;  /* 0x3d6357bb00057423 */ /* 0x000fc80000000005 */
[C---:B------:R-:W-:Y:S01]  /*0420*/  FFMA R9, R0.reuse, R5, 0.24022644758224487305 ;  /* 0x3e75fdec00097423 */ /* 0x040fe20000000005 */
[----:B------:R-:W-:Y:S02]  /*0430*/  SEL R5, RZ, 0x83000000, P1 ;  /* 0x83000000ff057807 */ /* 0x000fe40000800000 */
[----:B------:R-:W-:Y:S01]  /*0440*/  FSETP.GEU.AND P1, PT, R7, RZ, PT ;  /* 0x000000ff0700720b */ /* 0x000fe20003f2e000 */
[----:B------:R-:W-:Y:S01]  /*0450*/  FFMA R9, R0, R9, 0.69314718246459960938 ;  /* 0x3f31721800097423 */ /* 0x000fe20000000009 */
[----:B------:R-:W-:Y:S02]  /*0460*/  IADD3 R8, PT, PT, R5, 0x7f000000, RZ ;  /* 0x7f00000005087810 */ /* 0x000fe40007ffe0ff */
[----:B-1----:R-:W-:Y:S01]  /*0470*/  LEA R10, R10, -R5, 0x17 ;  /* 0x800000050a0a7211 */ /* 0x002fe200078eb8ff */
[----:B------:R-:W-:Y:S01]  /*0480*/  FFMA R9, R0, R9, 1 ;  /* 0x3f80000000097423 */ /* 0x000fe20000000009 */
[----:B------:R-:W-:-:S03]  /*0490*/  FSEL R7, RZ, +INF , !P1 ;  /* 0x7f800000ff077808 */ /* 0x000fc60004800000 */
[----:B------:R-:W-:-:S04]  /*04a0*/  FMUL R9, R8, R9 ;  /* 0x0000000908097220 */ /* 0x000fc80000400000 */
[----:B------:R-:W-:Y:S01]  /*04b0*/  @!P0 FMUL R7, R10, R9 ;  /* 0x000000090a078220 */ /* 0x000fe20000400000 */
[----:B------:R-:W-:-:S07]  /*04c0*/  @P2 FADD R7, R6, 2 ;  /* 0x4000000006072421 */ /* 0x000fce0000000000 */
.L_x_0:
[----:B------:R-:W1:Y:S01]  /*04d0*/  F2I.TRUNC.NTZ R8, R7 ;  /* 0x0000000700087305 */ /* 0x000e62000020f100 */
[----:B------:R-:W-:Y:S01]  /*04e0*/  UMOV UR4, URZ ;  /* 0x000000ff00047c82 */ /* 0x000fe20008000000 */
[----:B-1----:R-:W-:-:S13]  /*04f0*/  ISETP.GE.AND P0, PT, R8, 0x2, PT ;  /* 0x000000020800780c */ /* 0x002fda0003f06270 */
[----:B------:R-:W-:Y:S05]  /*0500*/  @!P0 BRA `(.L_x_1) ;  /* 0x0000000000788947 */ /* 0x000fea0003800000 */
[----:B0-----:R-:W-:Y:S01]  /*0510*/  MOV R5, 0x1 ;  /* 0x0000000100057802 */ /* 0x001fe20000000f00 */
[----:B------:R-:W0:Y:S01]  /*0520*/  LDCU UR7, c[0x0][0x390] ;  /* 0x00007200ff0777ac */ /* 0x000e220008000800 */
[----:B------:R-:W-:Y:S01]  /*0530*/  UMOV UR4, URZ ;  /* 0x000000ff00047c82 */ /* 0x000fe20008000000 */
[----:B------:R-:W-:-:S05]  /*0540*/  UMOV UR6, 0x1 ;  /* 0x0000000100067882 */ /* 0x000fca0000000000 */
.L_x_5:
[----:B------:R-:W-:Y:S01]  /*0550*/  ISETP.GE.U32.AND P0, PT, R2, R5, PT ;  /* 0x000000050200720c */ /* 0x000fe20003f06070 */
[----:B------:R-:W-:Y:S01]  /*0560*/  ULOP3.LUT UR6, UR6, 0x1, URZ, 0x3c, !UPT ;  /* 0x0000000106067892 */ /* 0x000fe2000f8e3cff */
[----:B------:R-:W-:Y:S01]  /*0570*/  BSSY.RECONVERGENT B0, `(.L_x_2) ;  /* 0x0000010000007945 */ /* 0x000fe20003800200 */
[----:B------:R-:W-:-:S10]  /*0580*/  ULOP3.LUT UR4, UR4, 0x1, URZ, 0x3c, !UPT ;  /* 0x0000000104047892 */ /* 0x000fd4000f8e3cff */
[----:B-1----:R-:W-:Y:S05]  /*0590*/  @!P0 BRA `(.L_x_3) ;  /* 0x0000000000248947 */ /* 0x002fea0003800000 */
[----:B0-----:R-:W-:-:S05]  /*05a0*/  MOV R3, UR7 ;  /* 0x0000000700037c02 */ /* 0x001fca0008000f00 */
[----:B------:R-:W-:-:S05]  /*05b0*/  IMAD R0, R3, UR6, R2 ;  /* 0x0000000603007c24 */ /* 0x000fca000f8e0202 */
[----:B------:R-:W-:-:S04]  /*05c0*/  IADD3 R0, PT, PT, R0, -R5, RZ ;  /* 0x8000000500007210 */ /* 0x000fc80007ffe0ff */
[----:B------:R-:W-:-:S04]  /*05d0*/  LEA R0, R0, UR5, 0x2 ;  /* 0x0000000500007c11 */ /* 0x000fc8000f8e10ff */
[----:B------:R-:W-:Y:S02]  /*05e0*/  LEA R6, R5, R0, 0x2 ;  /* 0x0000000005067211 */ /* 0x000fe400078e10ff */
[----:B------:R-:W-:Y:S04]  /*05f0*/  LDS R0, [R0] ;  /* 0x0000000000007984 */ /* 0x000fe80000000800 */
[----:B------:R-:W0:Y:S02]  /*0600*/  LDS R7, [R6] ;  /* 0x0000000006077984 */ /* 0x000e240000000800 */
[----:B0-----:R-:W-:Y:S01]  /*0610*/  FADD R7, R0, R7 ;  /* 0x0000000700077221 */ /* 0x001fe20000000000 */
[----:B------:R-:W-:Y:S06]  /*0620*/  BRA `(.L_x_4) ;  /* 0x0000000000107947 */ /* 0x000fec0003800000 */
.L_x_3:
[----:B0-----:R-:W-:-:S05]  /*0630*/  MOV R3, UR7 ;  /* 0x0000000700037c02 */ /* 0x001fca0008000f00 */
[----:B------:R-:W-:-:S05]  /*0640*/  IMAD R7, R3, UR6, RZ ;  /* 0x0000000603077c24 */ /* 0x000fca000f8e02ff */
[----:B------:R-:W-:-:S06]  /*0650*/  LEA R7, R7, R4, 0x2 ;  /* 0x0000000407077211 */ /* 0x000fcc00078e10ff */
[----:B------:R-:W0:Y:S02]  /*0660*/  LDS R7, [R7] ;  /* 0x0000000007077984 */ /* 0x000e240000000800 */
.L_x_4:
[----:B------:R-:W-:Y:S05]  /*0670*/  BSYNC.RECONVERGENT B0 ;  /* 0x0000000000007941 */ /* 0x000fea0003800200 */
.L_x_2:
[----:B------:R-:W-:Y:S01]  /*0680*/  SHF.L.U32 R5, R5, 0x1, RZ ;  /* 0x0000000105057819 */ /* 0x000fe200000006ff */
[----:B------:R-:W-:-:S03]  /*0690*/  IMAD R9, R3, UR4, RZ ;  /* 0x0000000403097c24 */ /* 0x000fc6000f8e02ff */
[----:B------:R-:W-:Y:S02]  /*06a0*/  ISETP.GE.AND P0, PT, R5, R8, PT ;  /* 0x000000080500720c */ /* 0x000fe40003f06270 */
[----:B------:R-:W-:-:S05]  /*06b0*/  LEA R0, R9, R4, 0x2 ;  /* 0x0000000409007211 */ /* 0x000fca00078e10ff */
[----:B0-----:R1:W-:Y:S01]  /*06c0*/  STS [R0], R7 ;  /* 0x0000000700007388 */ /* 0x0013e20000000800 */
[----:B------:R-:W-:Y:S06]  /*06d0*/  BAR.SYNC.DEFER_BLOCKING 0x0 ;  /* 0x0000000000007b1d */ /* 0x000fec0000010000 */
[----:B------:R-:W-:Y:S05]  /*06e0*/  @!P0 BRA `(.L_x_5) ;  /* 0xfffffffc00988947 */ /* 0x000fea000383ffff */
.L_x_1:
[----:B------:R-:W-:-:S05]  /*06f0*/  IMAD R3, R3, UR4, RZ ;  /* 0x0000000403037c24 */ /* 0x000fca000f8e02ff */
[----:B-1----:R-:W-:Y:S02]  /*0700*/  LEA R0, R3, R4, 0x2 ;  /* 0x0000000403007211 */ /* 0x002fe400078e10ff */
[----:B0-----:R-:W0:Y:S03]  /*0710*/  LDC.64 R4, c[0x0][0x380] ;  /* 0x0000e000ff047b82 */ /* 0x001e260000000a00 */
[----:B------:R-:W1:Y:S01]  /*0720*/  LDS R7, [R0] ;  /* 0x0000000000077984 */ /* 0x000e620000000800 */
[----:B0-----:R-:W-:-:S05]  /*0730*/  IMAD.WIDE.U32 R2, R2, 0x4, R4 ;  /* 0x0000000402027825 */ /* 0x001fca00078e0004 */
[----:B-1----:R-:W-:Y:S01]  /*0740*/  STG.E desc[UR8][R2.64], R7 ;  /* 0x0000000702007986 */ /* 0x002fe2000c101908 */
[----:B------:R-:W-:Y:S05]  /*0750*/  EXIT ;  /* 0x000000000000794d */ /* 0x000fea0003800000 */
.L_x_6:
[----:B------:R-:W-:-:S00]  /*0760*/  BRA `(.L_x_6) ;  /* 0xfffffffc00fc7947 */ /* 0x000fc0000383ffff */
[----:B------:R-:W-:-:S00]  /*0770*/  NOP ;  /* 0x0000000000007918 */ /* 0x000fc00000000000 */
        /* <DEDUP_REMOVED lines=8> */
.L_x_7:


//--------------------- .nv.shared._Z8cudaScanPfS_i --------------------------
	.section	.nv.shared._Z8cudaScanPfS_i,"aw",@nobits
	.sectionflags	@""
	.align	16
	.zero		1024


//--------------------- .nv.shared.reserved.0     --------------------------
	.section	.nv.shared.reserved.0,"aw",@nobits
	.weak		__nv_reservedSMEM_offset_0_alias
	.size		__nv_reservedSMEM_offset_0_alias, 0, 64
	.other		__nv_reservedSMEM_offset_0_alias,@"STO_CUDA_RESERVED_SHARED STV_DEFAULT"
__nv_reservedSMEM_offset_0_alias:
	.zero		0
	.zero		64


//--------------------- .nv.constant0._Z8cudaScanPfS_i --------------------------
	.section	.nv.constant0._Z8cudaScanPfS_i,"a",@progbits
	.sectionflags	@""
	.align	4
.nv.constant0._Z8cudaScanPfS_i:
	.zero		916


//--------------------- SYMBOLS --------------------------

	.type		.nv.reservedSmem.offset0,@object
	.size		.nv.reservedSmem.offset0,0x4
	.type		.nv.reservedSmem.cap,@object
	.size		.nv.reservedSmem.cap,0x4
